//
// Generated by NVIDIA NVVM Compiler
//
// Compiler Build ID: CL-36424714
// Cuda compilation tools, release 13.0, V13.0.88
// Based on NVVM 20.0.0
//

.version 9.0
.target sm_100
.address_size 64

	// .globl	_Z11bcsr_kerneliiPmS_P7block_tPdS2_

.visible .entry _Z11bcsr_kerneliiPmS_P7block_tPdS2_(
	.param .u32 _Z11bcsr_kerneliiPmS_P7block_tPdS2__param_0,
	.param .u32 _Z11bcsr_kerneliiPmS_P7block_tPdS2__param_1,
	.param .u64 .ptr .align 1 _Z11bcsr_kerneliiPmS_P7block_tPdS2__param_2,
	.param .u64 .ptr .align 1 _Z11bcsr_kerneliiPmS_P7block_tPdS2__param_3,
	.param .u64 .ptr .align 1 _Z11bcsr_kerneliiPmS_P7block_tPdS2__param_4,
	.param .u64 .ptr .align 1 _Z11bcsr_kerneliiPmS_P7block_tPdS2__param_5,
	.param .u64 .ptr .align 1 _Z11bcsr_kerneliiPmS_P7block_tPdS2__param_6
)
{
	.reg .pred 	%p<15>;
	.reg .b32 	%r<43>;
	.reg .b64 	%rd<42>;
	.reg .b64 	%fd<119>;

	ld.param.u32 	%r23, [_Z11bcsr_kerneliiPmS_P7block_tPdS2__param_0];
	ld.param.u32 	%r22, [_Z11bcsr_kerneliiPmS_P7block_tPdS2__param_1];
	ld.param.u64 	%rd11, [_Z11bcsr_kerneliiPmS_P7block_tPdS2__param_3];
	ld.param.u64 	%rd12, [_Z11bcsr_kerneliiPmS_P7block_tPdS2__param_4];
	ld.param.u64 	%rd13, [_Z11bcsr_kerneliiPmS_P7block_tPdS2__param_5];
	cvta.to.global.u64 	%rd1, %rd13;
	cvta.to.global.u64 	%rd2, %rd12;
	cvta.to.global.u64 	%rd14, %rd11;
	mov.u32 	%r24, %ctaid.x;
	mov.u32 	%r25, %ntid.x;
	mov.u32 	%r26, %tid.x;
	mad.lo.s32 	%r27, %r24, %r25, %r26;
	div.s32 	%r2, %r27, %r22;
	mul.lo.s32 	%r28, %r2, %r22;
	sub.s32 	%r1, %r27, %r28;
	mul.wide.s32 	%rd15, %r2, 8;
	add.s64 	%rd16, %rd14, %rd15;
	ld.global.u32 	%r37, [%rd16];
	ld.global.u32 	%r4, [%rd16+8];
	setp.lt.s32 	%p1, %r22, 0;
	setp.ge.s32 	%p2, %r2, %r23;
	or.pred  	%p3, %p1, %p2;
	@%p3 bra 	$L__BB0_18;
	setp.ge.s32 	%p4, %r37, %r4;
	mov.f64 	%fd117, 0d0000000000000000;
	@%p4 bra 	$L__BB0_17;
	max.u32 	%r29, %r22, 1;
	and.b32  	%r5, %r29, 15;
	and.b32  	%r6, %r29, 7;
	and.b32  	%r7, %r29, 2147483632;
	and.b32  	%r8, %r29, 3;
	neg.s32 	%r9, %r7;
	mov.f64 	%fd117, 0d0000000000000000;
	mul.wide.s32 	%rd25, %r1, 16;
	add.s64 	%rd26, %rd2, %rd25;
$L__BB0_3:
	setp.lt.u32 	%p5, %r22, 16;
	cvt.s64.s32 	%rd3, %r37;
	mul.wide.s32 	%rd17, %r37, 48;
	add.s64 	%rd18, %rd2, %rd17;
	ld.global.u32 	%r11, [%rd18+40];
	mov.b32 	%r41, 0;
	@%p5 bra 	$L__BB0_6;
	mul.wide.s32 	%rd20, %r1, 16;
	add.s64 	%rd21, %rd20, %rd2;
	add.s64 	%rd22, %rd21, %rd17;
	add.s64 	%rd41, %rd22, 64;
	mov.u32 	%r38, %r11;
	mov.u32 	%r39, %r9;
$L__BB0_5:
	.pragma "nounroll";
	mul.wide.s32 	%rd23, %r38, 8;
	add.s64 	%rd24, %rd1, %rd23;
	ld.global.f64 	%fd20, [%rd24];
	ld.global.f64 	%fd21, [%rd41+-64];
	fma.rn.f64 	%fd22, %fd20, %fd21, %fd117;
	ld.global.f64 	%fd23, [%rd24+8];
	ld.global.f64 	%fd24, [%rd41+-56];
	fma.rn.f64 	%fd25, %fd23, %fd24, %fd22;
	ld.global.f64 	%fd26, [%rd24+16];
	ld.global.f64 	%fd27, [%rd41+-48];
	fma.rn.f64 	%fd28, %fd26, %fd27, %fd25;
	ld.global.f64 	%fd29, [%rd24+24];
	ld.global.f64 	%fd30, [%rd41+-40];
	fma.rn.f64 	%fd31, %fd29, %fd30, %fd28;
	ld.global.f64 	%fd32, [%rd24+32];
	ld.global.f64 	%fd33, [%rd41+-32];
	fma.rn.f64 	%fd34, %fd32, %fd33, %fd31;
	ld.global.f64 	%fd35, [%rd24+40];
	ld.global.f64 	%fd36, [%rd41+-24];
	fma.rn.f64 	%fd37, %fd35, %fd36, %fd34;
	ld.global.f64 	%fd38, [%rd24+48];
	ld.global.f64 	%fd39, [%rd41+-16];
	fma.rn.f64 	%fd40, %fd38, %fd39, %fd37;
	ld.global.f64 	%fd41, [%rd24+56];
	ld.global.f64 	%fd42, [%rd41+-8];
	fma.rn.f64 	%fd43, %fd41, %fd42, %fd40;
	ld.global.f64 	%fd44, [%rd24+64];
	ld.global.f64 	%fd45, [%rd41];
	fma.rn.f64 	%fd46, %fd44, %fd45, %fd43;
	ld.global.f64 	%fd47, [%rd24+72];
	ld.global.f64 	%fd48, [%rd41+8];
	fma.rn.f64 	%fd49, %fd47, %fd48, %fd46;
	ld.global.f64 	%fd50, [%rd24+80];
	ld.global.f64 	%fd51, [%rd41+16];
	fma.rn.f64 	%fd52, %fd50, %fd51, %fd49;
	ld.global.f64 	%fd53, [%rd24+88];
	ld.global.f64 	%fd54, [%rd41+24];
	fma.rn.f64 	%fd55, %fd53, %fd54, %fd52;
	ld.global.f64 	%fd56, [%rd24+96];
	ld.global.f64 	%fd57, [%rd41+32];
	fma.rn.f64 	%fd58, %fd56, %fd57, %fd55;
	ld.global.f64 	%fd59, [%rd24+104];
	ld.global.f64 	%fd60, [%rd41+40];
	fma.rn.f64 	%fd61, %fd59, %fd60, %fd58;
	ld.global.f64 	%fd62, [%rd24+112];
	ld.global.f64 	%fd63, [%rd41+48];
	fma.rn.f64 	%fd64, %fd62, %fd63, %fd61;
	ld.global.f64 	%fd65, [%rd24+120];
	ld.global.f64 	%fd66, [%rd41+56];
	fma.rn.f64 	%fd117, %fd65, %fd66, %fd64;
	add.s32 	%r39, %r39, 16;
	add.s32 	%r38, %r38, 16;
	add.s64 	%rd41, %rd41, 128;
	setp.ne.s32 	%p6, %r39, 0;
	mov.u32 	%r41, %r7;
	@%p6 bra 	$L__BB0_5;
$L__BB0_6:
	setp.eq.s32 	%p7, %r5, 0;
	@%p7 bra 	$L__BB0_16;
	mad.lo.s64 	%rd7, %rd3, 48, %rd26;
	add.s32 	%r31, %r5, -1;
	setp.lt.u32 	%p8, %r31, 7;
	@%p8 bra 	$L__BB0_9;
	add.s32 	%r32, %r41, %r11;
	mul.wide.s32 	%rd27, %r32, 8;
	add.s64 	%rd28, %rd1, %rd27;
	ld.global.f64 	%fd68, [%rd28];
	mul.wide.u32 	%rd29, %r41, 8;
	add.s64 	%rd30, %rd7, %rd29;
	ld.global.f64 	%fd69, [%rd30];
	fma.rn.f64 	%fd70, %fd68, %fd69, %fd117;
	ld.global.f64 	%fd71, [%rd28+8];
	ld.global.f64 	%fd72, [%rd30+8];
	fma.rn.f64 	%fd73, %fd71, %fd72, %fd70;
	ld.global.f64 	%fd74, [%rd28+16];
	ld.global.f64 	%fd75, [%rd30+16];
	fma.rn.f64 	%fd76, %fd74, %fd75, %fd73;
	ld.global.f64 	%fd77, [%rd28+24];
	ld.global.f64 	%fd78, [%rd30+24];
	fma.rn.f64 	%fd79, %fd77, %fd78, %fd76;
	ld.global.f64 	%fd80, [%rd28+32];
	ld.global.f64 	%fd81, [%rd30+32];
	fma.rn.f64 	%fd82, %fd80, %fd81, %fd79;
	ld.global.f64 	%fd83, [%rd28+40];
	ld.global.f64 	%fd84, [%rd30+40];
	fma.rn.f64 	%fd85, %fd83, %fd84, %fd82;
	ld.global.f64 	%fd86, [%rd28+48];
	ld.global.f64 	%fd87, [%rd30+48];
	fma.rn.f64 	%fd88, %fd86, %fd87, %fd85;
	ld.global.f64 	%fd89, [%rd28+56];
	ld.global.f64 	%fd90, [%rd30+56];
	fma.rn.f64 	%fd117, %fd89, %fd90, %fd88;
	add.s32 	%r41, %r41, 8;
$L__BB0_9:
	setp.eq.s32 	%p9, %r6, 0;
	@%p9 bra 	$L__BB0_16;
	add.s32 	%r33, %r6, -1;
	setp.lt.u32 	%p10, %r33, 3;
	@%p10 bra 	$L__BB0_12;
	add.s32 	%r34, %r41, %r11;
	mul.wide.s32 	%rd31, %r34, 8;
	add.s64 	%rd32, %rd1, %rd31;
	ld.global.f64 	%fd92, [%rd32];
	mul.wide.u32 	%rd33, %r41, 8;
	add.s64 	%rd34, %rd7, %rd33;
	ld.global.f64 	%fd93, [%rd34];
	fma.rn.f64 	%fd94, %fd92, %fd93, %fd117;
	ld.global.f64 	%fd95, [%rd32+8];
	ld.global.f64 	%fd96, [%rd34+8];
	fma.rn.f64 	%fd97, %fd95, %fd96, %fd94;
	ld.global.f64 	%fd98, [%rd32+16];
	ld.global.f64 	%fd99, [%rd34+16];
	fma.rn.f64 	%fd100, %fd98, %fd99, %fd97;
	ld.global.f64 	%fd101, [%rd32+24];
	ld.global.f64 	%fd102, [%rd34+24];
	fma.rn.f64 	%fd117, %fd101, %fd102, %fd100;
	add.s32 	%r41, %r41, 4;
$L__BB0_12:
	setp.eq.s32 	%p11, %r8, 0;
	@%p11 bra 	$L__BB0_16;
	setp.eq.s32 	%p12, %r8, 1;
	add.s32 	%r35, %r41, %r11;
	mul.wide.s32 	%rd35, %r35, 8;
	add.s64 	%rd8, %rd1, %rd35;
	ld.global.f64 	%fd103, [%rd8];
	mul.wide.u32 	%rd36, %r41, 8;
	add.s64 	%rd9, %rd7, %rd36;
	ld.global.f64 	%fd104, [%rd9];
	fma.rn.f64 	%fd117, %fd103, %fd104, %fd117;
	@%p12 bra 	$L__BB0_16;
	setp.eq.s32 	%p13, %r8, 2;
	ld.global.f64 	%fd105, [%rd8+8];
	ld.global.f64 	%fd106, [%rd9+8];
	fma.rn.f64 	%fd117, %fd105, %fd106, %fd117;
	@%p13 bra 	$L__BB0_16;
	ld.global.f64 	%fd107, [%rd8+16];
	ld.global.f64 	%fd108, [%rd9+16];
	fma.rn.f64 	%fd117, %fd107, %fd108, %fd117;
$L__BB0_16:
	add.s32 	%r37, %r37, 1;
	setp.ne.s32 	%p14, %r37, %r4;
	@%p14 bra 	$L__BB0_3;
$L__BB0_17:
	ld.param.u64 	%rd40, [_Z11bcsr_kerneliiPmS_P7block_tPdS2__param_6];
	mad.lo.s32 	%r36, %r2, %r22, %r1;
	cvta.to.global.u64 	%rd37, %rd40;
	mul.wide.s32 	%rd38, %r36, 8;
	add.s64 	%rd39, %rd37, %rd38;
	st.global.f64 	[%rd39], %fd117;
$L__BB0_18:
	ret;

}


// ===== COMPILED SASS (sm_100) =====

	.target	sm_100

	.elftype	@"ET_EXEC"


//--------------------- .note.nv.tkinfo           --------------------------
	.section	.note.nv.tkinfo,"",@"SHT_NOTE"
	.sectionflags	@"SHF_NOTE_NV_TKINFO"
	.tkinfo
        /*0018*/ 	.word	0x00000002
        /*0030*/ 	.string	""
        /*0030*/ 	.string	"ptxas"
        /*0030*/ 	.string	"Cuda compilation tools, release 13.0, V13.0.88"
        /*0030*/ 	.string	"Build cuda_13.0.r13.0/compiler.36424714_0"
        /*0030*/ 	.string	"-arch sm_100 -m 64 "



//--------------------- .note.nv.cuinfo           --------------------------
	.section	.note.nv.cuinfo,"",@"SHT_NOTE"
	.sectionflags	@"SHF_NOTE_NV_CUINFO"
        /*0018*/ 	.short	0x0002
        /*001a*/ 	.short	0x0064
        /*001c*/ 	.short	0x0082
	.zero		2


//--------------------- .nv.info                  --------------------------
	.section	.nv.info,"",@"SHT_CUDA_INFO"
	.align	4


	//----- nvinfo : EIATTR_REGCOUNT
	.align		4
        /*0000*/ 	.byte	0x04, 0x2f
        /*0002*/ 	.short	(.L_1 - .L_0)
	.align		4
.L_0:
        /*0004*/ 	.word	index@(_Z11bcsr_kerneliiPmS_P7block_tPdS2_)
        /*0008*/ 	.word	0x00000028


	//----- nvinfo : EIATTR_FRAME_SIZE
	.align		4
.L_1:
        /*000c*/ 	.byte	0x04, 0x11
        /*000e*/ 	.short	(.L_3 - .L_2)
	.align		4
.L_2:
        /*0010*/ 	.word	index@(_Z11bcsr_kerneliiPmS_P7block_tPdS2_)
        /*0014*/ 	.word	0x00000000


	//----- nvinfo : EIATTR_MIN_STACK_SIZE
	.align		4
.L_3:
        /*0018*/ 	.byte	0x04, 0x12
        /*001a*/ 	.short	(.L_5 - .L_4)
	.align		4
.L_4:
        /*001c*/ 	.word	index@(_Z11bcsr_kerneliiPmS_P7block_tPdS2_)
        /*0020*/ 	.word	0x00000000
.L_5:


//--------------------- .nv.compat                --------------------------
	.section	.nv.compat,"",@"SHT_CUDA_COMPAT_INFO"
	.align	4
        /*0000*/ 	.byte	0x02, 0x09, 0x00, 0x00, 0x02, 0x02, 0x01, 0x00, 0x02, 0x05, 0x05, 0x00, 0x03, 0x07, 0x01, 0x01
        /*0010*/ 	.byte	0x02, 0x03, 0x00, 0x00, 0x02, 0x06, 0x01, 0x00, 0x04, 0x0b, 0x08, 0x00, 0x01, 0x00, 0x00, 0x00
        /*0020*/ 	.byte	0x00, 0x00, 0x00, 0x00


//--------------------- .nv.info._Z11bcsr_kerneliiPmS_P7block_tPdS2_ --------------------------
	.section	.nv.info._Z11bcsr_kerneliiPmS_P7block_tPdS2_,"",@"SHT_CUDA_INFO"
	.sectionflags	@""
	.align	4


	//----- nvinfo : EIATTR_CUDA_API_VERSION
	.align		4
        /*0000*/ 	.byte	0x04, 0x37
        /*0002*/ 	.short	(.L_7 - .L_6)
.L_6:
        /*0004*/ 	.word	0x00000082


	//----- nvinfo : EIATTR_KPARAM_INFO
	.align		4
.L_7:
        /*0008*/ 	.byte	0x04, 0x17
        /*000a*/ 	.short	(.L_9 - .L_8)
.L_8:
        /*000c*/ 	.word	0x00000000
        /*0010*/ 	.short	0x0006
        /*0012*/ 	.short	0x0028
        /*0014*/ 	.byte	0x00, 0xf5, 0x21, 0x00


	//----- nvinfo : EIATTR_KPARAM_INFO
	.align		4
.L_9:
        /*0018*/ 	.byte	0x04, 0x17
        /*001a*/ 	.short	(.L_11 - .L_10)
.L_10:
        /*001c*/ 	.word	0x00000000
        /*0020*/ 	.short	0x0005
        /*0022*/ 	.short	0x0020
        /*0024*/ 	.byte	0x00, 0xf5, 0x21, 0x00


	//----- nvinfo : EIATTR_KPARAM_INFO
	.align		4
.L_11:
        /*0028*/ 	.byte	0x04, 0x17
        /*002a*/ 	.short	(.L_13 - .L_12)
.L_12:
        /*002c*/ 	.word	0x00000000
        /*0030*/ 	.short	0x0004
        /*0032*/ 	.short	0x0018
        /*0034*/ 	.byte	0x00, 0xf5, 0x21, 0x00


	//----- nvinfo : EIATTR_KPARAM_INFO
	.align		4
.L_13:
        /*0038*/ 	.byte	0x04, 0x17
        /*003a*/ 	.short	(.L_15 - .L_14)
.L_14:
        /*003c*/ 	.word	0x00000000
        /*0040*/ 	.short	0x0003
        /*0042*/ 	.short	0x0010
        /*0044*/ 	.byte	0x00, 0xf5, 0x21, 0x00


	//----- nvinfo : EIATTR_KPARAM_INFO
	.align		4
.L_15:
        /*0048*/ 	.byte	0x04, 0x17
        /*004a*/ 	.short	(.L_17 - .L_16)
.L_16:
        /*004c*/ 	.word	0x00000000
        /*0050*/ 	.short	0x0002
        /*0052*/ 	.short	0x0008
        /*0054*/ 	.byte	0x00, 0xf5, 0x21, 0x00


	//----- nvinfo : EIATTR_KPARAM_INFO
	.align		4
.L_17:
        /*0058*/ 	.byte	0x04, 0x17
        /*005a*/ 	.short	(.L_19 - .L_18)
.L_18:
        /*005c*/ 	.word	0x00000000
        /*0060*/ 	.short	0x0001
        /*0062*/ 	.short	0x0004
        /*0064*/ 	.byte	0x00, 0xf0, 0x11, 0x00


	//----- nvinfo : EIATTR_KPARAM_INFO
	.align		4
.L_19:
        /*0068*/ 	.byte	0x04, 0x17
        /*006a*/ 	.short	(.L_21 - .L_20)
.L_20:
        /*006c*/ 	.word	0x00000000
        /*0070*/ 	.short	0x0000
        /*0072*/ 	.short	0x0000
        /*0074*/ 	.byte	0x00, 0xf0, 0x11, 0x00


	//----- nvinfo : EIATTR_SPARSE_MMA_MASK
	.align		4
.L_21:
        /*0078*/ 	.byte	0x03, 0x50
        /*007a*/ 	.short	0x0000


	//----- nvinfo : EIATTR_MAXREG_COUNT
	.align		4
        /*007c*/ 	.byte	0x03, 0x1b
        /*007e*/ 	.short	0x00ff


	//----- nvinfo : EIATTR_MERCURY_ISA_VERSION
	.align		4
        /*0080*/ 	.byte	0x03, 0x5f
        /*0082*/ 	.short	0x0101


	//----- nvinfo : EIATTR_VRC_CTA_INIT_COUNT
	.align		4
        /*0084*/ 	.byte	0x02, 0x4a
	.zero		1
	.zero		1


	//----- nvinfo : EIATTR_EXIT_INSTR_OFFSETS
	.align		4
        /*0088*/ 	.byte	0x04, 0x1c
        /*008a*/ 	.short	(.L_23 - .L_22)


	//   ....[0]....
.L_22:
        /*008c*/ 	.word	0x00000210


	//   ....[1]....
        /*0090*/ 	.word	0x00000d60


	//----- nvinfo : EIATTR_CRS_STACK_SIZE
	.align		4
.L_23:
        /*0094*/ 	.byte	0x04, 0x1e
        /*0096*/ 	.short	(.L_25 - .L_24)
.L_24:
        /*0098*/ 	.word	0x00000000


	//----- nvinfo : EIATTR_CBANK_PARAM_SIZE
	.align		4
.L_25:
        /*009c*/ 	.byte	0x03, 0x19
        /*009e*/ 	.short	0x0030


	//----- nvinfo : EIATTR_PARAM_CBANK
	.align		4
        /*00a0*/ 	.byte	0x04, 0x0a
        /*00a2*/ 	.short	(.L_27 - .L_26)
	.align		4
.L_26:
        /*00a4*/ 	.word	index@(.nv.constant0._Z11bcsr_kerneliiPmS_P7block_tPdS2_)
        /*00a8*/ 	.short	0x0380
        /*00aa*/ 	.short	0x0030


	//----- nvinfo : EIATTR_SW_WAR
	.align		4
.L_27:
        /*00ac*/ 	.byte	0x04, 0x36
        /*00ae*/ 	.short	(.L_29 - .L_28)
.L_28:
        /*00b0*/ 	.word	0x00000008
.L_29:


//--------------------- .nv.callgraph             --------------------------
	.section	.nv.callgraph,"",@"SHT_CUDA_CALLGRAPH"
	.align	4
	.sectionentsize	8
	.align		4
        /*0000*/ 	.word	0x00000000
	.align		4
        /*0004*/ 	.word	0xffffffff
	.align		4
        /*0008*/ 	.word	0x00000000
	.align		4
        /*000c*/ 	.word	0xfffffffe
	.align		4
        /*0010*/ 	.word	0x00000000
	.align		4
        /*0014*/ 	.word	0xfffffffd
	.align		4
        /*0018*/ 	.word	0x00000000
	.align		4
        /*001c*/ 	.word	0xfffffffc


//--------------------- .text._Z11bcsr_kerneliiPmS_P7block_tPdS2_ --------------------------
	.section	.text._Z11bcsr_kerneliiPmS_P7block_tPdS2_,"ax",@progbits
	.align	128
        .global         _Z11bcsr_kerneliiPmS_P7block_tPdS2_
        .type           _Z11bcsr_kerneliiPmS_P7block_tPdS2_,@function
        .size           _Z11bcsr_kerneliiPmS_P7block_tPdS2_,(.L_x_9 - _Z11bcsr_kerneliiPmS_P7block_tPdS2_)
        .other          _Z11bcsr_kerneliiPmS_P7block_tPdS2_,@"STO_CUDA_ENTRY STV_DEFAULT"
_Z11bcsr_kerneliiPmS_P7block_tPdS2_:
.text._Z11bcsr_kerneliiPmS_P7block_tPdS2_:
[----:B------:R-:W-:Y:S01]  /*0000*/  LDC R1, c[0x0][0x37c] ;  /* 0x0000df00ff017b82 */ /* 0x000fe20000000800 */
[----:B------:R-:W0:Y:S01]  /*0010*/  LDCU UR4, c[0x0][0x384] ;  /* 0x00007080ff0477ac */ /* 0x000e220008000800 */
[----:B------:R-:W1:Y:S06]  /*0020*/  S2R R6, SR_TID.X ;  /* 0x0000000000067919 */ /* 0x000e6c0000002100 */
[----:B------:R-:W1:Y:S01]  /*0030*/  LDC R9, c[0x0][0x360] ;  /* 0x0000d800ff097b82 */ /* 0x000e620000000800 */
[----:B0-----:R-:W-:-:S07]  /*0040*/  IMAD.U32 R0, RZ, RZ, UR4 ;  /* 0x00000004ff007e24 */ /* 0x001fce000f8e00ff */
[----:B------:R-:W1:Y:S01]  /*0050*/  S2UR UR4, SR_CTAID.X ;  /* 0x00000000000479c3 */ /* 0x000e620000002500 */
[----:B------:R-:W-:-:S04]  /*0060*/  IABS R5, R0 ;  /* 0x0000000000057213 */ /* 0x000fc80000000000 */
[----:B------:R-:W0:Y:S08]  /*0070*/  I2F.RP R4, R5 ;  /* 0x0000000500047306 */ /* 0x000e300000209400 */
[----:B0-----:R-:W0:Y:S01]  /*0080*/  MUFU.RCP R4, R4 ;  /* 0x0000000400047308 */ /* 0x001e220000001000 */
[----:B-1----:R-:W-:Y:S01]  /*0090*/  IMAD R9, R9, UR4, R6 ;  /* 0x0000000409097c24 */ /* 0x002fe2000f8e0206 */
[----:B------:R-:W1:Y:S01]  /*00a0*/  LDCU UR4, c[0x0][0x380] ;  /* 0x00007000ff0477ac */ /* 0x000e620008000800 */
[----:B0-----:R-:W-:-:S03]  /*00b0*/  VIADD R2, R4, 0xffffffe ;  /* 0x0ffffffe04027836 */ /* 0x001fc60000000000 */
[----:B------:R-:W-:Y:S02]  /*00c0*/  IABS R4, R9 ;  /* 0x0000000900047213 */ /* 0x000fe40000000000 */
[----:B------:R0:W2:Y:S02]  /*00d0*/  F2I.FTZ.U32.TRUNC.NTZ R3, R2 ;  /* 0x0000000200037305 */ /* 0x0000a4000021f000 */
[----:B0-----:R-:W-:Y:S01]  /*00e0*/  IMAD.MOV.U32 R2, RZ, RZ, RZ ;  /* 0x000000ffff027224 */ /* 0x001fe200078e00ff */
[----:B--2---:R-:W-:-:S05]  /*00f0*/  IADD3 R8, PT, PT, RZ, -R3, RZ ;  /* 0x80000003ff087210 */ /* 0x004fca0007ffe0ff */
[----:B------:R-:W-:-:S04]  /*0100*/  IMAD R7, R8, R5, RZ ;  /* 0x0000000508077224 */ /* 0x000fc800078e02ff */
[----:B------:R-:W-:-:S06]  /*0110*/  IMAD.HI.U32 R3, R3, R7, R2 ;  /* 0x0000000703037227 */ /* 0x000fcc00078e0002 */
[----:B------:R-:W-:-:S04]  /*0120*/  IMAD.HI.U32 R3, R3, R4, RZ ;  /* 0x0000000403037227 */ /* 0x000fc800078e00ff */
[----:B------:R-:W-:-:S04]  /*0130*/  IMAD.MOV R6, RZ, RZ, -R3 ;  /* 0x000000ffff067224 */ /* 0x000fc800078e0a03 */
[----:B------:R-:W-:-:S05]  /*0140*/  IMAD R2, R5, R6, R4 ;  /* 0x0000000605027224 */ /* 0x000fca00078e0204 */
[----:B------:R-:W-:-:S13]  /*0150*/  ISETP.GT.U32.AND P2, PT, R5, R2, PT ;  /* 0x000000020500720c */ /* 0x000fda0003f44070 */
[-C--:B------:R-:W-:Y:S01]  /*0160*/  @!P2 IADD3 R2, PT, PT, R2, -R5.reuse, RZ ;  /* 0x800000050202a210 */ /* 0x080fe20007ffe0ff */
[----:B------:R-:W-:Y:S01]  /*0170*/  @!P2 VIADD R3, R3, 0x1 ;  /* 0x000000010303a836 */ /* 0x000fe20000000000 */
[----:B------:R-:W-:Y:S02]  /*0180*/  ISETP.NE.AND P2, PT, R0, RZ, PT ;  /* 0x000000ff0000720c */ /* 0x000fe40003f45270 */
[----:B------:R-:W-:Y:S02]  /*0190*/  ISETP.GE.U32.AND P0, PT, R2, R5, PT ;  /* 0x000000050200720c */ /* 0x000fe40003f06070 */
[----:B------:R-:W-:-:S04]  /*01a0*/  LOP3.LUT R2, R9, R0, RZ, 0x3c, !PT ;  /* 0x0000000009027212 */ /* 0x000fc800078e3cff */
[----:B------:R-:W-:-:S07]  /*01b0*/  ISETP.GE.AND P1, PT, R2, RZ, PT ;  /* 0x000000ff0200720c */ /* 0x000fce0003f26270 */
[----:B------:R-:W-:-:S06]  /*01c0*/  @P0 VIADD R3, R3, 0x1 ;  /* 0x0000000103030836 */ /* 0x000fcc0000000000 */
[----:B------:R-:W-:Y:S02]  /*01d0*/  @!P1 IADD3 R3, PT, PT, -R3, RZ, RZ ;  /* 0x000000ff03039210 */ /* 0x000fe40007ffe1ff */
[----:B------:R-:W-:-:S04]  /*01e0*/  @!P2 LOP3.LUT R3, RZ, R0, RZ, 0x33, !PT ;  /* 0x00000000ff03a212 */ /* 0x000fc800078e33ff */
[----:B-1----:R-:W-:-:S04]  /*01f0*/  ISETP.GE.AND P0, PT, R3, UR4, PT ;  /* 0x0000000403007c0c */ /* 0x002fc8000bf06270 */
[----:B------:R-:W-:-:S13]  /*0200*/  ISETP.LT.OR P0, PT, R0, RZ, P0 ;  /* 0x000000ff0000720c */ /* 0x000fda0000701670 */
[----:B------:R-:W-:Y:S05]  /*0210*/  @P0 EXIT ;  /* 0x000000000000094d */ /* 0x000fea0003800000 */
[----:B------:R-:W0:Y:S01]  /*0220*/  LDC.64 R6, c[0x0][0x390] ;  /* 0x0000e400ff067b82 */ /* 0x000e220000000a00 */
[----:B------:R-:W1:Y:S01]  /*0230*/  LDCU.64 UR4, c[0x0][0x358] ;  /* 0x00006b00ff0477ac */ /* 0x000e620008000a00 */
[----:B0-----:R-:W-:-:S05]  /*0240*/  IMAD.WIDE R6, R3, 0x8, R6 ;  /* 0x0000000803067825 */ /* 0x001fca00078e0206 */
[----:B-1----:R-:W2:Y:S04]  /*0250*/  LDG.E R2, desc[UR4][R6.64] ;  /* 0x0000000406027981 */ /* 0x002ea8000c1e1900 */
[----:B------:R-:W2:Y:S01]  /*0260*/  LDG.E R5, desc[UR4][R6.64+0x8] ;  /* 0x0000080406057981 */ /* 0x000ea2000c1e1900 */
[----:B------:R-:W-:Y:S01]  /*0270*/  IMAD.MOV R4, RZ, RZ, -R3 ;  /* 0x000000ffff047224 */ /* 0x000fe200078e0a03 */
[----:B------:R-:W-:Y:S01]  /*0280*/  BSSY.RECONVERGENT B0, `(.L_x_0) ;  /* 0x00000a9000007945 */ /* 0x000fe20003800200 */
[----:B------:R-:W-:Y:S02]  /*0290*/  CS2R R26, SRZ ;  /* 0x00000000001a7805 */ /* 0x000fe4000001ff00 */
[----:B------:R-:W-:Y:S01]  /*02a0*/  IMAD R4, R0, R4, R9 ;  /* 0x0000000400047224 */ /* 0x000fe200078e0209 */
[----:B--2---:R-:W-:-:S13]  /*02b0*/  ISETP.GE.AND P0, PT, R2, R5, PT ;  /* 0x000000050200720c */ /* 0x004fda0003f06270 */
[----:B------:R-:W-:Y:S05]  /*02c0*/  @P0 BRA `(.L_x_1) ;  /* 0x0000000800900947 */ /* 0x000fea0003800000 */
[----:B------:R-:W0:Y:S01]  /*02d0*/  LDC.64 R8, c[0x0][0x398] ;  /* 0x0000e600ff087b82 */ /* 0x000e220000000a00 */
[----:B------:R-:W-:Y:S02]  /*02e0*/  VIMNMX.U32 R0, PT, PT, R0, 0x1, !PT ;  /* 0x0000000100007848 */ /* 0x000fe40007fe0000 */
[----:B------:R-:W-:Y:S02]  /*02f0*/  CS2R R26, SRZ ;  /* 0x00000000001a7805 */ /* 0x000fe4000001ff00 */
[C---:B------:R-:W-:Y:S02]  /*0300*/  LOP3.LUT R32, R0.reuse, 0x7ffffff0, RZ, 0xc0, !PT ;  /* 0x7ffffff000207812 */ /* 0x040fe400078ec0ff */
[C---:B------:R-:W-:Y:S02]  /*0310*/  LOP3.LUT R7, R0.reuse, 0xf, RZ, 0xc0, !PT ;  /* 0x0000000f00077812 */ /* 0x040fe400078ec0ff */
[C---:B------:R-:W-:Y:S01]  /*0320*/  LOP3.LUT R33, R0.reuse, 0x7, RZ, 0xc0, !PT ;  /* 0x0000000700217812 */ /* 0x040fe200078ec0ff */
[----:B------:R-:W-:Y:S01]  /*0330*/  IMAD.MOV R35, RZ, RZ, -R32 ;  /* 0x000000ffff237224 */ /* 0x000fe200078e0a20 */
[----:B------:R-:W-:Y:S01]  /*0340*/  LOP3.LUT R34, R0, 0x3, RZ, 0xc0, !PT ;  /* 0x0000000300227812 */ /* 0x000fe200078ec0ff */
[----:B0-----:R-:W-:-:S07]  /*0350*/  IMAD.WIDE R8, R4, 0x10, R8 ;  /* 0x0000001004087825 */ /* 0x001fce00078e0208 */
.L_x_7:
[----:B------:R-:W0:Y:S01]  /*0360*/  LDC.64 R12, c[0x0][0x398] ;  /* 0x0000e600ff0c7b82 */ /* 0x000e220000000a00 */
[----:B------:R-:W1:Y:S01]  /*0370*/  LDCU UR6, c[0x0][0x384] ;  /* 0x00007080ff0677ac */ /* 0x000e620008000800 */
[----:B0-----:R-:W-:-:S05]  /*0380*/  IMAD.WIDE R10, R2, 0x30, R12 ;  /* 0x00000030020a7825 */ /* 0x001fca00078e020c */
[----:B-----5:R0:W5:Y:S01]  /*0390*/  LDG.E R37, desc[UR4][R10.64+0x28] ;  /* 0x000028040a257981 */ /* 0x020162000c1e1900 */
[----:B-1----:R-:W-:Y:S01]  /*03a0*/  IMAD.U32 R0, RZ, RZ, UR6 ;  /* 0x00000006ff007e24 */ /* 0x002fe2000f8e00ff */
[----:B------:R-:W-:Y:S01]  /*03b0*/  MOV R29, R2 ;  /* 0x00000002001d7202 */ /* 0x000fe20000000f00 */
[----:B------:R-:W-:Y:S01]  /*03c0*/  HFMA2 R6, -RZ, RZ, 0, 0 ;  /* 0x00000000ff067431 */ /* 0x000fe200000001ff */
[----:B------:R-:W-:Y:S01]  /*03d0*/  SHF.R.S32.HI R28, RZ, 0x1f, R2 ;  /* 0x0000001fff1c7819 */ /* 0x000fe20000011402 */
[----:B------:R-:W-:Y:S01]  /*03e0*/  VIADD R2, R2, 0x1 ;  /* 0x0000000102027836 */ /* 0x000fe20000000000 */
[----:B------:R-:W-:-:S04]  /*03f0*/  ISETP.GE.U32.AND P1, PT, R0, 0x10, PT ;  /* 0x000000100000780c */ /* 0x000fc80003f26070 */
[----:B------:R-:W-:-:S09]  /*0400*/  ISETP.NE.AND P0, PT, R2, R5, PT ;  /* 0x000000050200720c */ /* 0x000fd20003f05270 */
[----:B0-----:R-:W-:Y:S05]  /*0410*/  @!P1 BRA `(.L_x_2) ;  /* 0x0000000400049947 */ /* 0x001fea0003800000 */
[----:B------:R-:W-:-:S04]  /*0420*/  IMAD.WIDE R10, R4, 0x10, R12 ;  /* 0x00000010040a7825 */ /* 0x000fc800078e020c */
[----:B-----5:R-:W-:Y:S02]  /*0430*/  IMAD.MOV.U32 R30, RZ, RZ, R37 ;  /* 0x000000ffff1e7224 */ /* 0x020fe400078e0025 */
[----:B------:R-:W-:-:S04]  /*0440*/  IMAD.WIDE R10, R29, 0x30, R10 ;  /* 0x000000301d0a7825 */ /* 0x000fc800078e020a */
[----:B------:R-:W-:Y:S01]  /*0450*/  IMAD.MOV.U32 R6, RZ, RZ, R35 ;  /* 0x000000ffff067224 */ /* 0x000fe200078e0023 */
[----:B------:R-:W-:-:S04]  /*0460*/  IADD3 R14, P1, PT, R10, 0x40, RZ ;  /* 0x000000400a0e7810 */ /* 0x000fc80007f3e0ff */
[----:B------:R-:W-:-:S09]  /*0470*/  IADD3.X R15, PT, PT, RZ, R11, RZ, P1, !PT ;  /* 0x0000000bff0f7210 */ /* 0x000fd20000ffe4ff */
.L_x_3:
[----:B------:R-:W0:Y:S01]  /*0480*/  LDC.64 R24, c[0x0][0x3a0] ;  /* 0x0000e800ff187b82 */ /* 0x000e220000000a00 */
[----:B------:R-:W-:Y:S01]  /*0490*/  IMAD.MOV.U32 R10, RZ, RZ, R14 ;  /* 0x000000ffff0a7224 */ /* 0x000fe200078e000e */
[----:B------:R-:W-:-:S05]  /*04a0*/  MOV R11, R15 ;  /* 0x0000000f000b7202 */ /* 0x000fca0000000f00 */
[----:B------:R-:W2:Y:S04]  /*04b0*/  LDG.E.64 R14, desc[UR4][R10.64+-0x40] ;  /* 0xffffc0040a0e7981 */ /* 0x000ea8000c1e1b00 */
[----:B------:R-:W3:Y:S04]  /*04c0*/  LDG.E.64 R18, desc[UR4][R10.64+-0x38] ;  /* 0xffffc8040a127981 */ /* 0x000ee8000c1e1b00 */
[----:B------:R-:W4:Y:S04]  /*04d0*/  LDG.E.64 R20, desc[UR4][R10.64+-0x28] ;  /* 0xffffd8040a147981 */ /* 0x000f28000c1e1b00 */
[----:B------:R-:W5:Y:S01]  /*04e0*/  LDG.E.64 R22, desc[UR4][R10.64+0x20] ;  /* 0x000020040a167981 */ /* 0x000f62000c1e1b00 */
[----:B0-----:R-:W-:-:S05]  /*04f0*/  IMAD.WIDE R24, R30, 0x8, R24 ;  /* 0x000000081e187825 */ /* 0x001fca00078e0218 */
[----:B------:R-:W2:Y:S04]  /*0500*/  LDG.E.64 R16, desc[UR4][R24.64] ;  /* 0x0000000418107981 */ /* 0x000ea8000c1e1b00 */
[----:B------:R-:W3:Y:S01]  /*0510*/  LDG.E.64 R12, desc[UR4][R24.64+0x8] ;  /* 0x00000804180c7981 */ /* 0x000ee2000c1e1b00 */
[----:B--2---:R-:W-:-:S03]  /*0520*/  DFMA R26, R16, R14, R26 ;  /* 0x0000000e101a722b */ /* 0x004fc6000000001a */
[----:B------:R-:W2:Y:S04]  /*0530*/  LDG.E.64 R16, desc[UR4][R10.64+-0x30] ;  /* 0xffffd0040a107981 */ /* 0x000ea8000c1e1b00 */
[----:B------:R-:W2:Y:S01]  /*0540*/  LDG.E.64 R14, desc[UR4][R24.64+0x10] ;  /* 0x00001004180e7981 */ /* 0x000ea2000c1e1b00 */
[----:B---3--:R-:W-:-:S03]  /*0550*/  DFMA R18, R12, R18, R26 ;  /* 0x000000120c12722b */ /* 0x008fc6000000001a */
[----:B------:R-:W4:Y:S04]  /*0560*/  LDG.E.64 R12, desc[UR4][R24.64+0x18] ;  /* 0x00001804180c7981 */ /* 0x000f28000c1e1b00 */
[----:B------:R-:W3:Y:S01]  /*0570*/  LDG.E.64 R26, desc[UR4][R24.64+0x78] ;  /* 0x00007804181a7981 */ /* 0x000ee2000c1e1b00 */
[----:B--2---:R-:W-:-:S03]  /*0580*/  DFMA R16, R14, R16, R18 ;  /* 0x000000100e10722b */ /* 0x004fc60000000012 */
[----:B------:R-:W2:Y:S04]  /*0590*/  LDG.E.64 R18, desc[UR4][R10.64+-0x20] ;  /* 0xffffe0040a127981 */ /* 0x000ea8000c1e1b00 */
[----:B------:R-:W2:Y:S01]  /*05a0*/  LDG.E.64 R14, desc[UR4][R24.64+0x20] ;  /* 0x00002004180e7981 */ /* 0x000ea2000c1e1b00 */
[----:B----4-:R-:W-:-:S03]  /*05b0*/  DFMA R20, R12, R20, R16 ;  /* 0x000000140c14722b */ /* 0x010fc60000000010 */
[----:B------:R-:W4:Y:S04]  /*05c0*/  LDG.E.64 R16, desc[UR4][R10.64+-0x18] ;  /* 0xffffe8040a107981 */ /* 0x000f28000c1e1b00 */
[----:B------:R-:W4:Y:S01]  /*05d0*/  LDG.E.64 R12, desc[UR4][R24.64+0x28] ;  /* 0x00002804180c7981 */ /* 0x000f22000c1e1b00 */
        /* <DEDUP_REMOVED lines=19> */
[----:B------:R-:W5:Y:S04]  /*0710*/  LDG.E.64 R14, desc[UR4][R24.64+0x60] ;  /* 0x00006004180e7981 */ /* 0x000f68000c1e1b00 */
[----:B------:R-:W2:Y:S01]  /*0720*/  LDG.E.64 R20, desc[UR4][R24.64+0x68] ;  /* 0x0000680418147981 */ /* 0x000ea2000c1e1b00 */
[----:B----4-:R-:W-:-:S03]  /*0730*/  DFMA R16, R12, R16, R18 ;  /* 0x000000100c10722b */ /* 0x010fc60000000012 */
[----:B------:R-:W2:Y:S04]  /*0740*/  LDG.E.64 R12, desc[UR4][R10.64+0x28] ;  /* 0x000028040a0c7981 */ /* 0x000ea8000c1e1b00 */
[----:B------:R-:W3:Y:S01]  /*0750*/  LDG.E.64 R18, desc[UR4][R10.64+0x38] ;  /* 0x000038040a127981 */ /* 0x000ee2000c1e1b00 */
[----:B-----5:R-:W-:-:S03]  /*0760*/  DFMA R22, R14, R22, R16 ;  /* 0x000000160e16722b */ /* 0x020fc60000000010 */
[----:B------:R-:W4:Y:S04]  /*0770*/  LDG.E.64 R14, desc[UR4][R10.64+0x30] ;  /* 0x000030040a0e7981 */ /* 0x000f28000c1e1b00 */
[----:B------:R-:W4:Y:S01]  /*0780*/  LDG.E.64 R16, desc[UR4][R24.64+0x70] ;  /* 0x0000700418107981 */ /* 0x000f22000c1e1b00 */
[----:B------:R-:W-:Y:S01]  /*0790*/  VIADD R6, R6, 0x10 ;  /* 0x0000001006067836 */ /* 0x000fe20000000000 */
[----:B--2---:R-:W-:-:S04]  /*07a0*/  DFMA R12, R20, R12, R22 ;  /* 0x0000000c140c722b */ /* 0x004fc80000000016 */
[----:B------:R-:W-:Y:S01]  /*07b0*/  ISETP.NE.AND P1, PT, R6, RZ, PT ;  /* 0x000000ff0600720c */ /* 0x000fe20003f25270 */
[----:B------:R-:W-:-:S03]  /*07c0*/  VIADD R30, R30, 0x10 ;  /* 0x000000101e1e7836 */ /* 0x000fc60000000000 */
[----:B----4-:R-:W-:Y:S01]  /*07d0*/  DFMA R12, R16, R14, R12 ;  /* 0x0000000e100c722b */ /* 0x010fe2000000000c */
[----:B------:R-:W-:-:S04]  /*07e0*/  IADD3 R14, P2, PT, R10, 0x80, RZ ;  /* 0x000000800a0e7810 */ /* 0x000fc80007f5e0ff */
[----:B------:R-:W-:-:S03]  /*07f0*/  IADD3.X R15, PT, PT, RZ, R11, RZ, P2, !PT ;  /* 0x0000000bff0f7210 */ /* 0x000fc600017fe4ff */
[----:B---3--:R-:W-:Y:S01]  /*0800*/  DFMA R26, R26, R18, R12 ;  /* 0x000000121a1a722b */ /* 0x008fe2000000000c */
[----:B------:R-:W-:Y:S10]  /*0810*/  @P1 BRA `(.L_x_3) ;  /* 0xfffffffc00181947 */ /* 0x000ff4000383ffff */
[----:B------:R-:W-:-:S07]  /*0820*/  MOV R6, R32 ;  /* 0x0000002000067202 */ /* 0x000fce0000000f00 */
.L_x_2:
[----:B------:R-:W-:-:S13]  /*0830*/  ISETP.NE.AND P1, PT, R7, RZ, PT ;  /* 0x000000ff0700720c */ /* 0x000fda0003f25270 */
[----:B------:R-:W-:Y:S05]  /*0840*/  @!P1 BRA `(.L_x_4) ;  /* 0x00000004002c9947 */ /* 0x000fea0003800000 */
[----:B------:R-:W-:Y:S01]  /*0850*/  VIADD R12, R7, 0xffffffff ;  /* 0xffffffff070c7836 */ /* 0x000fe20000000000 */
[----:B------:R-:W-:Y:S01]  /*0860*/  ISETP.NE.AND P2, PT, R33, RZ, PT ;  /* 0x000000ff2100720c */ /* 0x000fe20003f45270 */
[----:B------:R-:W-:Y:S02]  /*0870*/  IMAD R13, R28, 0x30, RZ ;  /* 0x000000301c0d7824 */ /* 0x000fe400078e02ff */
[----:B------:R-:W-:Y:S01]  /*0880*/  IMAD.WIDE.U32 R10, R29, 0x30, R8 ;  /* 0x000000301d0a7825 */ /* 0x000fe200078e0008 */
[----:B------:R-:W-:-:S04]  /*0890*/  ISETP.GE.U32.AND P1, PT, R12, 0x7, PT ;  /* 0x000000070c00780c */ /* 0x000fc80003f26070 */
[----:B------:R-:W-:-:S09]  /*08a0*/  IADD3 R11, PT, PT, R11, R13, RZ ;  /* 0x0000000d0b0b7210 */ /* 0x000fd20007ffe0ff */
[----:B------:R-:W-:Y:S05]  /*08b0*/  @!P1 BRA `(.L_x_5) ;  /* 0x0000000000749947 */ /* 0x000fea0003800000 */
[----:B------:R-:W0:Y:S01]  /*08c0*/  LDC.64 R12, c[0x0][0x3a0] ;  /* 0x0000e800ff0c7b82 */ /* 0x000e220000000a00 */
[----:B-----5:R-:W-:Y:S02]  /*08d0*/  IMAD.IADD R17, R37, 0x1, R6 ;  /* 0x0000000125117824 */ /* 0x020fe400078e0206 */
[----:B------:R-:W-:-:S05]  /*08e0*/  IMAD.WIDE.U32 R14, R6, 0x8, R10 ;  /* 0x00000008060e7825 */ /* 0x000fca00078e000a */
[----:B------:R-:W2:Y:S04]  /*08f0*/  LDG.E.64 R22, desc[UR4][R14.64+0x8] ;  /* 0x000008040e167981 */ /* 0x000ea8000c1e1b00 */
[----:B------:R-:W3:Y:S04]  /*0900*/  LDG.E.64 R18, desc[UR4][R14.64+0x10] ;  /* 0x000010040e127981 */ /* 0x000ee8000c1e1b00 */
[----:B------:R-:W4:Y:S01]  /*0910*/  LDG.E.64 R30, desc[UR4][R14.64+0x38] ;  /* 0x000038040e1e7981 */ /* 0x000f22000c1e1b00 */
[----:B0-----:R-:W-:-:S03]  /*0920*/  IMAD.WIDE R12, R17, 0x8, R12 ;  /* 0x00000008110c7825 */ /* 0x001fc600078e020c */
[----:B------:R-:W2:Y:S04]  /*0930*/  LDG.E.64 R16, desc[UR4][R14.64] ;  /* 0x000000040e107981 */ /* 0x000ea8000c1e1b00 */
[----:B------:R-:W2:Y:S04]  /*0940*/  LDG.E.64 R28, desc[UR4][R12.64] ;  /* 0x000000040c1c7981 */ /* 0x000ea8000c1e1b00 */
[----:B------:R-:W3:Y:S04]  /*0950*/  LDG.E.64 R24, desc[UR4][R12.64+0x8] ;  /* 0x000008040c187981 */ /* 0x000ee8000c1e1b00 */
[----:B------:R-:W4:Y:S01]  /*0960*/  LDG.E.64 R20, desc[UR4][R12.64+0x10] ;  /* 0x000010040c147981 */ /* 0x000f22000c1e1b00 */
[----:B--2---:R-:W-:-:S03]  /*0970*/  DFMA R26, R28, R16, R26 ;  /* 0x000000101c1a722b */ /* 0x004fc6000000001a */
[----:B------:R-:W2:Y:S04]  /*0980*/  LDG.E.64 R28, desc[UR4][R14.64+0x18] ;  /* 0x000018040e1c7981 */ /* 0x000ea8000c1e1b00 */
[----:B------:R-:W2:Y:S01]  /*0990*/  LDG.E.64 R16, desc[UR4][R12.64+0x18] ;  /* 0x000018040c107981 */ /* 0x000ea2000c1e1b00 */
[----:B---3--:R-:W-:-:S03]  /*09a0*/  DFMA R22, R24, R22, R26 ;  /* 0x000000161816722b */ /* 0x008fc6000000001a */
[----:B------:R-:W3:Y:S04]  /*09b0*/  LDG.E.64 R24, desc[UR4][R14.64+0x20] ;  /* 0x000020040e187981 */ /* 0x000ee8000c1e1b00 */
[----:B------:R-:W3:Y:S01]  /*09c0*/  LDG.E.64 R26, desc[UR4][R12.64+0x20] ;  /* 0x000020040c1a7981 */ /* 0x000ee2000c1e1b00 */
[----:B----4-:R-:W-:-:S03]  /*09d0*/  DFMA R18, R20, R18, R22 ;  /* 0x000000121412722b */ /* 0x010fc60000000016 */
[----:B------:R-:W4:Y:S04]  /*09e0*/  LDG.E.64 R20, desc[UR4][R14.64+0x28] ;  /* 0x000028040e147981 */ /* 0x000f28000c1e1b00 */
[----:B------:R-:W4:Y:S01]  /*09f0*/  LDG.E.64 R22, desc[UR4][R12.64+0x28] ;  /* 0x000028040c167981 */ /* 0x000f22000c1e1b00 */
[----:B--2---:R-:W-:-:S03]  /*0a00*/  DFMA R28, R16, R28, R18 ;  /* 0x0000001c101c722b */ /* 0x004fc60000000012 */
[----:B------:R-:W2:Y:S04]  /*0a10*/  LDG.E.64 R16, desc[UR4][R14.64+0x30] ;  /* 0x000030040e107981 */ /* 0x000ea8000c1e1b00 */
[----:B------:R-:W2:Y:S04]  /*0a20*/  LDG.E.64 R18, desc[UR4][R12.64+0x30] ;  /* 0x000030040c127981 */ /* 0x000ea8000c1e1b00 */
[----:B------:R-:W2:Y:S01]  /*0a30*/  LDG.E.64 R12, desc[UR4][R12.64+0x38] ;  /* 0x000038040c0c7981 */ /* 0x000ea2000c1e1b00 */
[----:B---3--:R-:W-:-:S08]  /*0a40*/  DFMA R24, R26, R24, R28 ;  /* 0x000000181a18722b */ /* 0x008fd0000000001c */
[----:B----4-:R-:W-:Y:S01]  /*0a50*/  DFMA R20, R22, R20, R24 ;  /* 0x000000141614722b */ /* 0x010fe20000000018 */
[----:B------:R-:W-:-:S07]  /*0a60*/  IADD3 R6, PT, PT, R6, 0x8, RZ ;  /* 0x0000000806067810 */ /* 0x000fce0007ffe0ff */
[----:B--2---:R-:W-:-:S08]  /*0a70*/  DFMA R16, R18, R16, R20 ;  /* 0x000000101210722b */ /* 0x004fd00000000014 */
[----:B------:R-:W-:-:S11]  /*0a80*/  DFMA R26, R12, R30, R16 ;  /* 0x0000001e0c1a722b */ /* 0x000fd60000000010 */
.L_x_5:
[----:B------:R-:W-:Y:S05]  /*0a90*/  @!P2 BRA `(.L_x_4) ;  /* 0x000000000098a947 */ /* 0x000fea0003800000 */
[----:B------:R-:W-:Y:S01]  /*0aa0*/  VIADD R12, R33, 0xffffffff ;  /* 0xffffffff210c7836 */ /* 0x000fe20000000000 */
[----:B------:R-:W-:-:S04]  /*0ab0*/  ISETP.NE.AND P2, PT, R34, RZ, PT ;  /* 0x000000ff2200720c */ /* 0x000fc80003f45270 */
[----:B------:R-:W-:-:S13]  /*0ac0*/  ISETP.GE.U32.AND P1, PT, R12, 0x3, PT ;  /* 0x000000030c00780c */ /* 0x000fda0003f26070 */
[----:B------:R-:W-:Y:S05]  /*0ad0*/  @!P1 BRA `(.L_x_6) ;  /* 0x0000000000449947 */ /* 0x000fea0003800000 */
[----:B------:R-:W0:Y:S01]  /*0ae0*/  LDC.64 R28, c[0x0][0x3a0] ;  /* 0x0000e800ff1c7b82 */ /* 0x000e220000000a00 */
[----:B-----5:R-:W-:Y:S01]  /*0af0*/  IADD3 R15, PT, PT, R37, R6, RZ ;  /* 0x00000006250f7210 */ /* 0x020fe20007ffe0ff */
[----:B------:R-:W-:-:S05]  /*0b00*/  IMAD.WIDE.U32 R12, R6, 0x8, R10 ;  /* 0x00000008060c7825 */ /* 0x000fca00078e000a */
[----:B------:R-:W2:Y:S04]  /*0b10*/  LDG.E.64 R24, desc[UR4][R12.64] ;  /* 0x000000040c187981 */ /* 0x000ea8000c1e1b00 */
[----:B------:R-:W3:Y:S04]  /*0b20*/  LDG.E.64 R20, desc[UR4][R12.64+0x8] ;  /* 0x000008040c147981 */ /* 0x000ee8000c1e1b00 */
[----:B------:R-:W4:Y:S01]  /*0b30*/  LDG.E.64 R16, desc[UR4][R12.64+0x10] ;  /* 0x000010040c107981 */ /* 0x000f22000c1e1b00 */
[----:B0-----:R-:W-:-:S03]  /*0b40*/  IMAD.WIDE R28, R15, 0x8, R28 ;  /* 0x000000080f1c7825 */ /* 0x001fc600078e021c */
[----:B------:R-:W4:Y:S04]  /*0b50*/  LDG.E.64 R12, desc[UR4][R12.64+0x18] ;  /* 0x000018040c0c7981 */ /* 0x000f28000c1e1b00 */
[----:B------:R-:W2:Y:S04]  /*0b60*/  LDG.E.64 R22, desc[UR4][R28.64] ;  /* 0x000000041c167981 */ /* 0x000ea8000c1e1b00 */
[----:B------:R-:W3:Y:S04]  /*0b70*/  LDG.E.64 R18, desc[UR4][R28.64+0x8] ;  /* 0x000008041c127981 */ /* 0x000ee8000c1e1b00 */
[----:B------:R-:W4:Y:S04]  /*0b80*/  LDG.E.64 R14, desc[UR4][R28.64+0x10] ;  /* 0x000010041c0e7981 */ /* 0x000f28000c1e1b00 */
[----:B------:R-:W4:Y:S01]  /*0b90*/  LDG.E.64 R30, desc[UR4][R28.64+0x18] ;  /* 0x000018041c1e7981 */ /* 0x000f22000c1e1b00 */
[----:B------:R-:W-:Y:S01]  /*0ba0*/  VIADD R6, R6, 0x4 ;  /* 0x0000000406067836 */ /* 0x000fe20000000000 */
[----:B--2---:R-:W-:-:S08]  /*0bb0*/  DFMA R22, R22, R24, R26 ;  /* 0x000000181616722b */ /* 0x004fd0000000001a */
[----:B---3--:R-:W-:-:S08]  /*0bc0*/  DFMA R18, R18, R20, R22 ;  /* 0x000000141212722b */ /* 0x008fd00000000016 */
[----:B----4-:R-:W-:-:S08]  /*0bd0*/  DFMA R14, R14, R16, R18 ;  /* 0x000000100e0e722b */ /* 0x010fd00000000012 */
[----:B------:R-:W-:-:S11]  /*0be0*/  DFMA R26, R30, R12, R14 ;  /* 0x0000000c1e1a722b */ /* 0x000fd6000000000e */
.L_x_6:
[----:B------:R-:W-:Y:S05]  /*0bf0*/  @!P2 BRA `(.L_x_4) ;  /* 0x000000000040a947 */ /* 0x000fea0003800000 */
[----:B------:R-:W0:Y:S01]  /*0c00*/  LDC.64 R20, c[0x0][0x3a0] ;  /* 0x0000e800ff147b82 */ /* 0x000e220000000a00 */
[----:B-----5:R-:W-:Y:S01]  /*0c10*/  IADD3 R37, PT, PT, R37, R6, RZ ;  /* 0x0000000625257210 */ /* 0x020fe20007ffe0ff */
[----:B------:R-:W-:-:S05]  /*0c20*/  IMAD.WIDE.U32 R10, R6, 0x8, R10 ;  /* 0x00000008060a7825 */ /* 0x000fca00078e000a */
[----:B------:R-:W2:Y:S01]  /*0c30*/  LDG.E.64 R14, desc[UR4][R10.64] ;  /* 0x000000040a0e7981 */ /* 0x000ea2000c1e1b00 */
[----:B0-----:R-:W-:-:S05]  /*0c40*/  IMAD.WIDE R20, R37, 0x8, R20 ;  /* 0x0000000825147825 */ /* 0x001fca00078e0214 */
[----:B------:R-:W2:Y:S01]  /*0c50*/  LDG.E.64 R12, desc[UR4][R20.64] ;  /* 0x00000004140c7981 */ /* 0x000ea2000c1e1b00 */
[----:B------:R-:W-:Y:S01]  /*0c60*/  ISETP.NE.AND P1, PT, R34, 0x1, PT ;  /* 0x000000012200780c */ /* 0x000fe20003f25270 */
[----:B--2---:R-:W-:-:S12]  /*0c70*/  DFMA R26, R12, R14, R26 ;  /* 0x0000000e0c1a722b */ /* 0x004fd8000000001a */
[----:B------:R-:W-:Y:S05]  /*0c80*/  @!P1 BRA `(.L_x_4) ;  /* 0x00000000001c9947 */ /* 0x000fea0003800000 */
[----:B------:R-:W-:Y:S01]  /*0c90*/  ISETP.NE.AND P1, PT, R34, 0x2, PT ;  /* 0x000000022200780c */ /* 0x000fe20003f25270 */
[----:B------:R-:W2:Y:S04]  /*0ca0*/  LDG.E.64 R12, desc[UR4][R20.64+0x8] ;  /* 0x00000804140c7981 */ /* 0x000ea8000c1e1b00 */
[----:B------:R-:W2:Y:S08]  /*0cb0*/  LDG.E.64 R14, desc[UR4][R10.64+0x8] ;  /* 0x000008040a0e7981 */ /* 0x000eb0000c1e1b00 */
[----:B------:R-:W3:Y:S04]  /*0cc0*/  @P1 LDG.E.64 R16, desc[UR4][R20.64+0x10] ;  /* 0x0000100414101981 */ /* 0x000ee8000c1e1b00 */
[----:B------:R-:W3:Y:S01]  /*0cd0*/  @P1 LDG.E.64 R18, desc[UR4][R10.64+0x10] ;  /* 0x000010040a121981 */ /* 0x000ee2000c1e1b00 */
[----:B--2---:R-:W-:-:S08]  /*0ce0*/  DFMA R26, R12, R14, R26 ;  /* 0x0000000e0c1a722b */ /* 0x004fd0000000001a */
[----:B---3--:R-:W-:-:S11]  /*0cf0*/  @P1 DFMA R26, R16, R18, R26 ;  /* 0x00000012101a122b */ /* 0x008fd6000000001a */
.L_x_4:
[----:B------:R-:W-:Y:S05]  /*0d00*/  @P0 BRA `(.L_x_7) ;  /* 0xfffffff400940947 */ /* 0x000fea000383ffff */
.L_x_1:
[----:B------:R-:W-:Y:S05]  /*0d10*/  BSYNC.RECONVERGENT B0 ;  /* 0x0000000000007941 */ /* 0x000fea0003800200 */
.L_x_0:
[----:B------:R-:W0:Y:S01]  /*0d20*/  LDC.64 R6, c[0x0][0x3a8] ;  /* 0x0000ea00ff067b82 */ /* 0x000e220000000a00 */
[----:B------:R-:W-:-:S04]  /*0d30*/  IMAD R3, R3, R0, R4 ;  /* 0x0000000003037224 */ /* 0x000fc800078e0204 */
[----:B0-----:R-:W-:-:S05]  /*0d40*/  IMAD.WIDE R2, R3, 0x8, R6 ;  /* 0x0000000803027825 */ /* 0x001fca00078e0206 */
[----:B------:R-:W-:Y:S01]  /*0d50*/  STG.E.64 desc[UR4][R2.64], R26 ;  /* 0x0000001a02007986 */ /* 0x000fe2000c101b04 */
[----:B------:R-:W-:Y:S05]  /*0d60*/  EXIT ;  /* 0x000000000000794d */ /* 0x000fea0003800000 */
.L_x_8:
[----:B------:R-:W-:-:S00]  /*0d70*/  BRA `(.L_x_8) ;  /* 0xfffffffc00fc7947 */ /* 0x000fc0000383ffff */
[----:B------:R-:W-:-:S00]  /*0d80*/  NOP ;  /* 0x0000000000007918 */ /* 0x000fc00000000000 */
[----:B------:R-:W-:-:S00]  /*0d90*/  NOP ;  /* 0x0000000000007918 */ /* 0x000fc00000000000 */
[----:B------:R-:W-:-:S00]  /*0da0*/  NOP ;  /* 0x0000000000007918 */ /* 0x000fc00000000000 */
[----:B------:R-:W-:-:S00]  /*0db0*/  NOP ;  /* 0x0000000000007918 */ /* 0x000fc00000000000 */
[----:B------:R-:W-:-:S00]  /*0dc0*/  NOP ;  /* 0x0000000000007918 */ /* 0x000fc00000000000 */
[----:B------:R-:W-:-:S00]  /*0dd0*/  NOP ;  /* 0x0000000000007918 */ /* 0x000fc00000000000 */
[----:B------:R-:W-:-:S00]  /*0de0*/  NOP ;  /* 0x0000000000007918 */ /* 0x000fc00000000000 */
[----:B------:R-:W-:-:S00]  /*0df0*/  NOP ;  /* 0x0000000000007918 */ /* 0x000fc00000000000 */
.L_x_9:


//--------------------- .nv.shared.reserved.0     --------------------------
	.section	.nv.shared.reserved.0,"aw",@nobits
	.weak		__nv_reservedSMEM_offset_0_alias
	.size		__nv_reservedSMEM_offset_0_alias, 0, 64
	.other		__nv_reservedSMEM_offset_0_alias,@"STO_CUDA_RESERVED_SHARED STV_DEFAULT"
__nv_reservedSMEM_offset_0_alias:
	.zero		0
	.zero		64


//--------------------- .nv.constant0._Z11bcsr_kerneliiPmS_P7block_tPdS2_ --------------------------
	.section	.nv.constant0._Z11bcsr_kerneliiPmS_P7block_tPdS2_,"a",@progbits
	.sectionflags	@""
	.align	4
.nv.constant0._Z11bcsr_kerneliiPmS_P7block_tPdS2_:
	.zero		944


//--------------------- SYMBOLS --------------------------

	.type		.nv.reservedSmem.offset0,@object
	.size		.nv.reservedSmem.offset0,0x4
